//
// Generated by NVIDIA NVVM Compiler
//
// Compiler Build ID: CL-36424714
// Cuda compilation tools, release 13.0, V13.0.88
// Based on NVVM 20.0.0
//

.version 9.0
.target sm_100
.address_size 64

	// .globl	_Z9vectorAddPKfS0_Pfi

.visible .entry _Z9vectorAddPKfS0_Pfi(
	.param .u64 .ptr .align 1 _Z9vectorAddPKfS0_Pfi_param_0,
	.param .u64 .ptr .align 1 _Z9vectorAddPKfS0_Pfi_param_1,
	.param .u64 .ptr .align 1 _Z9vectorAddPKfS0_Pfi_param_2,
	.param .u32 _Z9vectorAddPKfS0_Pfi_param_3
)
{
	.reg .pred 	%p<12>;
	.reg .b32 	%r<24>;
	.reg .b32 	%f<88>;
	.reg .b64 	%rd<40>;

	ld.param.u64 	%rd22, [_Z9vectorAddPKfS0_Pfi_param_0];
	ld.param.u64 	%rd23, [_Z9vectorAddPKfS0_Pfi_param_1];
	ld.param.u64 	%rd24, [_Z9vectorAddPKfS0_Pfi_param_2];
	ld.param.u32 	%r16, [_Z9vectorAddPKfS0_Pfi_param_3];
	cvta.to.global.u64 	%rd1, %rd24;
	cvta.to.global.u64 	%rd2, %rd23;
	cvta.to.global.u64 	%rd3, %rd22;
	mov.u32 	%r17, %tid.x;
	setp.ge.u32 	%p1, %r17, %r16;
	setp.lt.s32 	%p2, %r16, 1;
	or.pred  	%p3, %p1, %p2;
	@%p3 bra 	$L__BB0_13;
	and.b32  	%r1, %r16, 15;
	setp.lt.u32 	%p4, %r16, 16;
	mov.b32 	%r21, 0;
	@%p4 bra 	$L__BB0_4;
	and.b32  	%r21, %r16, 2147483632;
	neg.s32 	%r19, %r21;
	add.s64 	%rd36, %rd3, 32;
	add.s64 	%rd35, %rd2, 32;
	add.s64 	%rd34, %rd1, 32;
$L__BB0_3:
	.pragma "nounroll";
	ld.global.f32 	%f1, [%rd36+-32];
	ld.global.f32 	%f2, [%rd35+-32];
	add.f32 	%f3, %f1, %f2;
	st.global.f32 	[%rd34+-32], %f3;
	ld.global.f32 	%f4, [%rd36+-28];
	ld.global.f32 	%f5, [%rd35+-28];
	add.f32 	%f6, %f4, %f5;
	st.global.f32 	[%rd34+-28], %f6;
	ld.global.f32 	%f7, [%rd36+-24];
	ld.global.f32 	%f8, [%rd35+-24];
	add.f32 	%f9, %f7, %f8;
	st.global.f32 	[%rd34+-24], %f9;
	ld.global.f32 	%f10, [%rd36+-20];
	ld.global.f32 	%f11, [%rd35+-20];
	add.f32 	%f12, %f10, %f11;
	st.global.f32 	[%rd34+-20], %f12;
	ld.global.f32 	%f13, [%rd36+-16];
	ld.global.f32 	%f14, [%rd35+-16];
	add.f32 	%f15, %f13, %f14;
	st.global.f32 	[%rd34+-16], %f15;
	ld.global.f32 	%f16, [%rd36+-12];
	ld.global.f32 	%f17, [%rd35+-12];
	add.f32 	%f18, %f16, %f17;
	st.global.f32 	[%rd34+-12], %f18;
	ld.global.f32 	%f19, [%rd36+-8];
	ld.global.f32 	%f20, [%rd35+-8];
	add.f32 	%f21, %f19, %f20;
	st.global.f32 	[%rd34+-8], %f21;
	ld.global.f32 	%f22, [%rd36+-4];
	ld.global.f32 	%f23, [%rd35+-4];
	add.f32 	%f24, %f22, %f23;
	st.global.f32 	[%rd34+-4], %f24;
	ld.global.f32 	%f25, [%rd36];
	ld.global.f32 	%f26, [%rd35];
	add.f32 	%f27, %f25, %f26;
	st.global.f32 	[%rd34], %f27;
	ld.global.f32 	%f28, [%rd36+4];
	ld.global.f32 	%f29, [%rd35+4];
	add.f32 	%f30, %f28, %f29;
	st.global.f32 	[%rd34+4], %f30;
	ld.global.f32 	%f31, [%rd36+8];
	ld.global.f32 	%f32, [%rd35+8];
	add.f32 	%f33, %f31, %f32;
	st.global.f32 	[%rd34+8], %f33;
	ld.global.f32 	%f34, [%rd36+12];
	ld.global.f32 	%f35, [%rd35+12];
	add.f32 	%f36, %f34, %f35;
	st.global.f32 	[%rd34+12], %f36;
	ld.global.f32 	%f37, [%rd36+16];
	ld.global.f32 	%f38, [%rd35+16];
	add.f32 	%f39, %f37, %f38;
	st.global.f32 	[%rd34+16], %f39;
	ld.global.f32 	%f40, [%rd36+20];
	ld.global.f32 	%f41, [%rd35+20];
	add.f32 	%f42, %f40, %f41;
	st.global.f32 	[%rd34+20], %f42;
	ld.global.f32 	%f43, [%rd36+24];
	ld.global.f32 	%f44, [%rd35+24];
	add.f32 	%f45, %f43, %f44;
	st.global.f32 	[%rd34+24], %f45;
	ld.global.f32 	%f46, [%rd36+28];
	ld.global.f32 	%f47, [%rd35+28];
	add.f32 	%f48, %f46, %f47;
	st.global.f32 	[%rd34+28], %f48;
	add.s32 	%r19, %r19, 16;
	add.s64 	%rd36, %rd36, 64;
	add.s64 	%rd35, %rd35, 64;
	add.s64 	%rd34, %rd34, 64;
	setp.ne.s32 	%p5, %r19, 0;
	@%p5 bra 	$L__BB0_3;
$L__BB0_4:
	setp.eq.s32 	%p6, %r1, 0;
	@%p6 bra 	$L__BB0_13;
	and.b32  	%r7, %r16, 7;
	setp.lt.u32 	%p7, %r1, 8;
	@%p7 bra 	$L__BB0_7;
	mul.wide.u32 	%rd25, %r21, 4;
	add.s64 	%rd26, %rd3, %rd25;
	ld.global.f32 	%f49, [%rd26];
	add.s64 	%rd27, %rd2, %rd25;
	ld.global.f32 	%f50, [%rd27];
	add.f32 	%f51, %f49, %f50;
	add.s64 	%rd28, %rd1, %rd25;
	st.global.f32 	[%rd28], %f51;
	ld.global.f32 	%f52, [%rd26+4];
	ld.global.f32 	%f53, [%rd27+4];
	add.f32 	%f54, %f52, %f53;
	st.global.f32 	[%rd28+4], %f54;
	ld.global.f32 	%f55, [%rd26+8];
	ld.global.f32 	%f56, [%rd27+8];
	add.f32 	%f57, %f55, %f56;
	st.global.f32 	[%rd28+8], %f57;
	ld.global.f32 	%f58, [%rd26+12];
	ld.global.f32 	%f59, [%rd27+12];
	add.f32 	%f60, %f58, %f59;
	st.global.f32 	[%rd28+12], %f60;
	ld.global.f32 	%f61, [%rd26+16];
	ld.global.f32 	%f62, [%rd27+16];
	add.f32 	%f63, %f61, %f62;
	st.global.f32 	[%rd28+16], %f63;
	ld.global.f32 	%f64, [%rd26+20];
	ld.global.f32 	%f65, [%rd27+20];
	add.f32 	%f66, %f64, %f65;
	st.global.f32 	[%rd28+20], %f66;
	ld.global.f32 	%f67, [%rd26+24];
	ld.global.f32 	%f68, [%rd27+24];
	add.f32 	%f69, %f67, %f68;
	st.global.f32 	[%rd28+24], %f69;
	ld.global.f32 	%f70, [%rd26+28];
	ld.global.f32 	%f71, [%rd27+28];
	add.f32 	%f72, %f70, %f71;
	st.global.f32 	[%rd28+28], %f72;
	add.s32 	%r21, %r21, 8;
$L__BB0_7:
	setp.eq.s32 	%p8, %r7, 0;
	@%p8 bra 	$L__BB0_13;
	and.b32  	%r10, %r16, 3;
	setp.lt.u32 	%p9, %r7, 4;
	@%p9 bra 	$L__BB0_10;
	mul.wide.u32 	%rd29, %r21, 4;
	add.s64 	%rd30, %rd3, %rd29;
	ld.global.f32 	%f73, [%rd30];
	add.s64 	%rd31, %rd2, %rd29;
	ld.global.f32 	%f74, [%rd31];
	add.f32 	%f75, %f73, %f74;
	add.s64 	%rd32, %rd1, %rd29;
	st.global.f32 	[%rd32], %f75;
	ld.global.f32 	%f76, [%rd30+4];
	ld.global.f32 	%f77, [%rd31+4];
	add.f32 	%f78, %f76, %f77;
	st.global.f32 	[%rd32+4], %f78;
	ld.global.f32 	%f79, [%rd30+8];
	ld.global.f32 	%f80, [%rd31+8];
	add.f32 	%f81, %f79, %f80;
	st.global.f32 	[%rd32+8], %f81;
	ld.global.f32 	%f82, [%rd30+12];
	ld.global.f32 	%f83, [%rd31+12];
	add.f32 	%f84, %f82, %f83;
	st.global.f32 	[%rd32+12], %f84;
	add.s32 	%r21, %r21, 4;
$L__BB0_10:
	setp.eq.s32 	%p10, %r10, 0;
	@%p10 bra 	$L__BB0_13;
	mul.wide.u32 	%rd33, %r21, 4;
	add.s64 	%rd39, %rd1, %rd33;
	add.s64 	%rd38, %rd2, %rd33;
	add.s64 	%rd37, %rd3, %rd33;
	neg.s32 	%r23, %r10;
$L__BB0_12:
	.pragma "nounroll";
	ld.global.f32 	%f85, [%rd37];
	ld.global.f32 	%f86, [%rd38];
	add.f32 	%f87, %f85, %f86;
	st.global.f32 	[%rd39], %f87;
	add.s64 	%rd39, %rd39, 4;
	add.s64 	%rd38, %rd38, 4;
	add.s64 	%rd37, %rd37, 4;
	add.s32 	%r23, %r23, 1;
	setp.ne.s32 	%p11, %r23, 0;
	@%p11 bra 	$L__BB0_12;
$L__BB0_13:
	ret;

}


// ===== COMPILED SASS (sm_100) =====

	.target	sm_100

	.elftype	@"ET_EXEC"


//--------------------- .note.nv.tkinfo           --------------------------
	.section	.note.nv.tkinfo,"",@"SHT_NOTE"
	.sectionflags	@"SHF_NOTE_NV_TKINFO"
	.tkinfo
        /*0018*/ 	.word	0x00000002
        /*0030*/ 	.string	""
        /*0030*/ 	.string	"ptxas"
        /*0030*/ 	.string	"Cuda compilation tools, release 13.0, V13.0.88"
        /*0030*/ 	.string	"Build cuda_13.0.r13.0/compiler.36424714_0"
        /*0030*/ 	.string	"-arch sm_100 -m 64 "



//--------------------- .note.nv.cuinfo           --------------------------
	.section	.note.nv.cuinfo,"",@"SHT_NOTE"
	.sectionflags	@"SHF_NOTE_NV_CUINFO"
        /*0018*/ 	.short	0x0002
        /*001a*/ 	.short	0x0064
        /*001c*/ 	.short	0x0082
	.zero		2


//--------------------- .nv.info                  --------------------------
	.section	.nv.info,"",@"SHT_CUDA_INFO"
	.align	4


	//----- nvinfo : EIATTR_REGCOUNT
	.align		4
        /*0000*/ 	.byte	0x04, 0x2f
        /*0002*/ 	.short	(.L_1 - .L_0)
	.align		4
.L_0:
        /*0004*/ 	.word	index@(_Z9vectorAddPKfS0_Pfi)
        /*0008*/ 	.word	0x00000014


	//----- nvinfo : EIATTR_FRAME_SIZE
	.align		4
.L_1:
        /*000c*/ 	.byte	0x04, 0x11
        /*000e*/ 	.short	(.L_3 - .L_2)
	.align		4
.L_2:
        /*0010*/ 	.word	index@(_Z9vectorAddPKfS0_Pfi)
        /*0014*/ 	.word	0x00000000


	//----- nvinfo : EIATTR_MIN_STACK_SIZE
	.align		4
.L_3:
        /*0018*/ 	.byte	0x04, 0x12
        /*001a*/ 	.short	(.L_5 - .L_4)
	.align		4
.L_4:
        /*001c*/ 	.word	index@(_Z9vectorAddPKfS0_Pfi)
        /*0020*/ 	.word	0x00000000
.L_5:


//--------------------- .nv.compat                --------------------------
	.section	.nv.compat,"",@"SHT_CUDA_COMPAT_INFO"
	.align	4
        /*0000*/ 	.byte	0x02, 0x09, 0x00, 0x00, 0x02, 0x02, 0x01, 0x00, 0x02, 0x05, 0x05, 0x00, 0x03, 0x07, 0x01, 0x01
        /*0010*/ 	.byte	0x02, 0x03, 0x00, 0x00, 0x02, 0x06, 0x01, 0x00, 0x04, 0x0b, 0x08, 0x00, 0x09, 0x00, 0x00, 0x00
        /*0020*/ 	.byte	0x00, 0x00, 0x00, 0x00


//--------------------- .nv.info._Z9vectorAddPKfS0_Pfi --------------------------
	.section	.nv.info._Z9vectorAddPKfS0_Pfi,"",@"SHT_CUDA_INFO"
	.sectionflags	@""
	.align	4


	//----- nvinfo : EIATTR_CUDA_API_VERSION
	.align		4
        /*0000*/ 	.byte	0x04, 0x37
        /*0002*/ 	.short	(.L_7 - .L_6)
.L_6:
        /*0004*/ 	.word	0x00000082


	//----- nvinfo : EIATTR_KPARAM_INFO
	.align		4
.L_7:
        /*0008*/ 	.byte	0x04, 0x17
        /*000a*/ 	.short	(.L_9 - .L_8)
.L_8:
        /*000c*/ 	.word	0x00000000
        /*0010*/ 	.short	0x0003
        /*0012*/ 	.short	0x0018
        /*0014*/ 	.byte	0x00, 0xf0, 0x11, 0x00


	//----- nvinfo : EIATTR_KPARAM_INFO
	.align		4
.L_9:
        /*0018*/ 	.byte	0x04, 0x17
        /*001a*/ 	.short	(.L_11 - .L_10)
.L_10:
        /*001c*/ 	.word	0x00000000
        /*0020*/ 	.short	0x0002
        /*0022*/ 	.short	0x0010
        /*0024*/ 	.byte	0x00, 0xf5, 0x21, 0x00


	//----- nvinfo : EIATTR_KPARAM_INFO
	.align		4
.L_11:
        /*0028*/ 	.byte	0x04, 0x17
        /*002a*/ 	.short	(.L_13 - .L_12)
.L_12:
        /*002c*/ 	.word	0x00000000
        /*0030*/ 	.short	0x0001
        /*0032*/ 	.short	0x0008
        /*0034*/ 	.byte	0x00, 0xf5, 0x21, 0x00


	//----- nvinfo : EIATTR_KPARAM_INFO
	.align		4
.L_13:
        /*0038*/ 	.byte	0x04, 0x17
        /*003a*/ 	.short	(.L_15 - .L_14)
.L_14:
        /*003c*/ 	.word	0x00000000
        /*0040*/ 	.short	0x0000
        /*0042*/ 	.short	0x0000
        /*0044*/ 	.byte	0x00, 0xf5, 0x21, 0x00


	//----- nvinfo : EIATTR_SPARSE_MMA_MASK
	.align		4
.L_15:
        /*0048*/ 	.byte	0x03, 0x50
        /*004a*/ 	.short	0x0000


	//----- nvinfo : EIATTR_MAXREG_COUNT
	.align		4
        /*004c*/ 	.byte	0x03, 0x1b
        /*004e*/ 	.short	0x00ff


	//----- nvinfo : EIATTR_MERCURY_ISA_VERSION
	.align		4
        /*0050*/ 	.byte	0x03, 0x5f
        /*0052*/ 	.short	0x0101


	//----- nvinfo : EIATTR_VRC_CTA_INIT_COUNT
	.align		4
        /*0054*/ 	.byte	0x02, 0x4a
	.zero		1
	.zero		1


	//----- nvinfo : EIATTR_EXIT_INSTR_OFFSETS
	.align		4
        /*0058*/ 	.byte	0x04, 0x1c
        /*005a*/ 	.short	(.L_17 - .L_16)


	//   ....[0]....
.L_16:
        /*005c*/ 	.word	0x00000050


	//   ....[1]....
        /*0060*/ 	.word	0x000006a0


	//   ....[2]....
        /*0064*/ 	.word	0x00000960


	//   ....[3]....
        /*0068*/ 	.word	0x00000b20


	//   ....[4]....
        /*006c*/ 	.word	0x00000d00


	//----- nvinfo : EIATTR_CBANK_PARAM_SIZE
	.align		4
.L_17:
        /*0070*/ 	.byte	0x03, 0x19
        /*0072*/ 	.short	0x001c


	//----- nvinfo : EIATTR_PARAM_CBANK
	.align		4
        /*0074*/ 	.byte	0x04, 0x0a
        /*0076*/ 	.short	(.L_19 - .L_18)
	.align		4
.L_18:
        /*0078*/ 	.word	index@(.nv.constant0._Z9vectorAddPKfS0_Pfi)
        /*007c*/ 	.short	0x0380
        /*007e*/ 	.short	0x001c


	//----- nvinfo : EIATTR_SW_WAR
	.align		4
.L_19:
        /*0080*/ 	.byte	0x04, 0x36
        /*0082*/ 	.short	(.L_21 - .L_20)
.L_20:
        /*0084*/ 	.word	0x00000008
.L_21:


//--------------------- .nv.callgraph             --------------------------
	.section	.nv.callgraph,"",@"SHT_CUDA_CALLGRAPH"
	.align	4
	.sectionentsize	8
	.align		4
        /*0000*/ 	.word	0x00000000
	.align		4
        /*0004*/ 	.word	0xffffffff
	.align		4
        /*0008*/ 	.word	0x00000000
	.align		4
        /*000c*/ 	.word	0xfffffffe
	.align		4
        /*0010*/ 	.word	0x00000000
	.align		4
        /*0014*/ 	.word	0xfffffffd
	.align		4
        /*0018*/ 	.word	0x00000000
	.align		4
        /*001c*/ 	.word	0xfffffffc


//--------------------- .text._Z9vectorAddPKfS0_Pfi --------------------------
	.section	.text._Z9vectorAddPKfS0_Pfi,"ax",@progbits
	.align	128
        .global         _Z9vectorAddPKfS0_Pfi
        .type           _Z9vectorAddPKfS0_Pfi,@function
        .size           _Z9vectorAddPKfS0_Pfi,(.L_x_6 - _Z9vectorAddPKfS0_Pfi)
        .other          _Z9vectorAddPKfS0_Pfi,@"STO_CUDA_ENTRY STV_DEFAULT"
_Z9vectorAddPKfS0_Pfi:
.text._Z9vectorAddPKfS0_Pfi:
[----:B------:R-:W-:Y:S01]  /*0000*/  LDC R1, c[0x0][0x37c] ;  /* 0x0000df00ff017b82 */ /* 0x000fe20000000800 */
[----:B------:R-:W0:Y:S07]  /*0010*/  S2R R3, SR_TID.X ;  /* 0x0000000000037919 */ /* 0x000e2e0000002100 */
[----:B------:R-:W1:Y:S02]  /*0020*/  LDC R2, c[0x0][0x398] ;  /* 0x0000e600ff027b82 */ /* 0x000e640000000800 */
[----:B-1----:R-:W-:-:S04]  /*0030*/  ISETP.GE.AND P0, PT, R2, 0x1, PT ;  /* 0x000000010200780c */ /* 0x002fc80003f06270 */
[----:B0-----:R-:W-:-:S13]  /*0040*/  ISETP.GE.U32.OR P0, PT, R3, R2, !P0 ;  /* 0x000000020300720c */ /* 0x001fda0004706470 */
[----:B------:R-:W-:Y:S05]  /*0050*/  @P0 EXIT ;  /* 0x000000000000094d */ /* 0x000fea0003800000 */
[C---:B------:R-:W-:Y:S01]  /*0060*/  ISETP.GE.U32.AND P1, PT, R2.reuse, 0x10, PT ;  /* 0x000000100200780c */ /* 0x040fe20003f26070 */
[----:B------:R-:W0:Y:S01]  /*0070*/  LDCU.64 UR12, c[0x0][0x358] ;  /* 0x00006b00ff0c77ac */ /* 0x000e220008000a00 */
[----:B------:R-:W-:Y:S01]  /*0080*/  LOP3.LUT R12, R2, 0xf, RZ, 0xc0, !PT ;  /* 0x0000000f020c7812 */ /* 0x000fe200078ec0ff */
[----:B------:R-:W-:-:S03]  /*0090*/  HFMA2 R0, -RZ, RZ, 0, 0 ;  /* 0x00000000ff007431 */ /* 0x000fc600000001ff */
[----:B------:R-:W-:-:S07]  /*00a0*/  ISETP.NE.AND P0, PT, R12, RZ, PT ;  /* 0x000000ff0c00720c */ /* 0x000fce0003f05270 */
[----:B------:R-:W-:Y:S06]  /*00b0*/  @!P1 BRA `(.L_x_0) ;  /* 0x0000000400789947 */ /* 0x000fec0003800000 */
[----:B------:R-:W1:Y:S01]  /*00c0*/  LDCU.128 UR4, c[0x0][0x380] ;  /* 0x00007000ff0477ac */ /* 0x000e620008000c00 */
[----:B------:R-:W-:Y:S01]  /*00d0*/  LOP3.LUT R0, R2, 0x7ffffff0, RZ, 0xc0, !PT ;  /* 0x7ffffff002007812 */ /* 0x000fe200078ec0ff */
[----:B------:R-:W2:Y:S03]  /*00e0*/  LDCU.64 UR10, c[0x0][0x390] ;  /* 0x00007200ff0a77ac */ /* 0x000ea60008000a00 */
[----:B------:R-:W-:Y:S01]  /*00f0*/  IADD3 R3, PT, PT, -R0, RZ, RZ ;  /* 0x000000ff00037210 */ /* 0x000fe20007ffe1ff */
[----:B-1----:R-:W-:Y:S02]  /*0100*/  UIADD3 UR8, UP0, UPT, UR4, 0x20, URZ ;  /* 0x0000002004087890 */ /* 0x002fe4000ff1e0ff */
[----:B------:R-:W-:Y:S02]  /*0110*/  UIADD3 UR6, UP1, UPT, UR6, 0x20, URZ ;  /* 0x0000002006067890 */ /* 0x000fe4000ff3e0ff */
[----:B--2---:R-:W-:-:S02]  /*0120*/  UIADD3 UR4, UP2, UPT, UR10, 0x20, URZ ;  /* 0x000000200a047890 */ /* 0x004fc4000ff5e0ff */
[----:B------:R-:W-:Y:S01]  /*0130*/  UIADD3.X UR9, UPT, UPT, URZ, UR5, URZ, UP0, !UPT ;  /* 0x00000005ff097290 */ /* 0x000fe200087fe4ff */
[----:B------:R-:W-:Y:S01]  /*0140*/  MOV R16, UR8 ;  /* 0x0000000800107c02 */ /* 0x000fe20008000f00 */
[----:B------:R-:W-:Y:S01]  /*0150*/  UIADD3.X UR7, UPT, UPT, URZ, UR7, URZ, UP1, !UPT ;  /* 0x00000007ff077290 */ /* 0x000fe20008ffe4ff */
[----:B------:R-:W-:Y:S01]  /*0160*/  IMAD.U32 R11, RZ, RZ, UR6 ;  /* 0x00000006ff0b7e24 */ /* 0x000fe2000f8e00ff */
[----:B------:R-:W-:Y:S01]  /*0170*/  UIADD3.X UR5, UPT, UPT, URZ, UR11, URZ, UP2, !UPT ;  /* 0x0000000bff057290 */ /* 0x000fe200097fe4ff */
[----:B------:R-:W-:Y:S02]  /*0180*/  MOV R10, UR4 ;  /* 0x00000004000a7c02 */ /* 0x000fe40008000f00 */
[----:B------:R-:W-:Y:S02]  /*0190*/  MOV R5, UR9 ;  /* 0x0000000900057c02 */ /* 0x000fe40008000f00 */
[----:B------:R-:W-:Y:S01]  /*01a0*/  MOV R14, UR7 ;  /* 0x00000007000e7c02 */ /* 0x000fe20008000f00 */
[----:B------:R-:W-:-:S07]  /*01b0*/  IMAD.U32 R13, RZ, RZ, UR5 ;  /* 0x00000005ff0d7e24 */ /* 0x000fce000f8e00ff */
.L_x_1:
[----:B------:R-:W-:Y:S02]  /*01c0*/  MOV R4, R16 ;  /* 0x0000001000047202 */ /* 0x000fe40000000f00 */
[----:B------:R-:W-:Y:S02]  /*01d0*/  MOV R6, R11 ;  /* 0x0000000b00067202 */ /* 0x000fe40000000f00 */
[----:B------:R-:W-:Y:S01]  /*01e0*/  MOV R7, R14 ;  /* 0x0000000e00077202 */ /* 0x000fe20000000f00 */
[----:B0-2---:R-:W2:Y:S04]  /*01f0*/  LDG.E R8, desc[UR12][R4.64+-0x20] ;  /* 0xffffe00c04087981 */ /* 0x005ea8000c1e1900 */
[----:B------:R-:W2:Y:S02]  /*0200*/  LDG.E R9, desc[UR12][R6.64+-0x20] ;  /* 0xffffe00c06097981 */ /* 0x000ea4000c1e1900 */
[----:B--2---:R-:W-:Y:S01]  /*0210*/  FADD R11, R8, R9 ;  /* 0x00000009080b7221 */ /* 0x004fe20000000000 */
[----:B------:R-:W-:Y:S01]  /*0220*/  IMAD.MOV.U32 R8, RZ, RZ, R10 ;  /* 0x000000ffff087224 */ /* 0x000fe200078e000a */
[----:B------:R-:W-:-:S05]  /*0230*/  MOV R9, R13 ;  /* 0x0000000d00097202 */ /* 0x000fca0000000f00 */
[----:B------:R0:W-:Y:S04]  /*0240*/  STG.E desc[UR12][R8.64+-0x20], R11 ;  /* 0xffffe00b08007986 */ /* 0x0001e8000c10190c */
[----:B------:R-:W2:Y:S04]  /*0250*/  LDG.E R10, desc[UR12][R4.64+-0x1c] ;  /* 0xffffe40c040a7981 */ /* 0x000ea8000c1e1900 */
[----:B------:R-:W2:Y:S02]  /*0260*/  LDG.E R13, desc[UR12][R6.64+-0x1c] ;  /* 0xffffe40c060d7981 */ /* 0x000ea4000c1e1900 */
[----:B--2---:R-:W-:-:S05]  /*0270*/  FADD R13, R10, R13 ;  /* 0x0000000d0a0d7221 */ /* 0x004fca0000000000 */
[----:B------:R1:W-:Y:S04]  /*0280*/  STG.E desc[UR12][R8.64+-0x1c], R13 ;  /* 0xffffe40d08007986 */ /* 0x0003e8000c10190c */
[----:B------:R-:W2:Y:S04]  /*0290*/  LDG.E R10, desc[UR12][R4.64+-0x18] ;  /* 0xffffe80c040a7981 */ /* 0x000ea8000c1e1900 */
[----:B------:R-:W2:Y:S02]  /*02a0*/  LDG.E R15, desc[UR12][R6.64+-0x18] ;  /* 0xffffe80c060f7981 */ /* 0x000ea4000c1e1900 */
[----:B--2---:R-:W-:-:S05]  /*02b0*/  FADD R15, R10, R15 ;  /* 0x0000000f0a0f7221 */ /* 0x004fca0000000000 */
[----:B------:R2:W-:Y:S04]  /*02c0*/  STG.E desc[UR12][R8.64+-0x18], R15 ;  /* 0xffffe80f08007986 */ /* 0x0005e8000c10190c */
[----:B------:R-:W3:Y:S04]  /*02d0*/  LDG.E R10, desc[UR12][R4.64+-0x14] ;  /* 0xffffec0c040a7981 */ /* 0x000ee8000c1e1900 */
[----:B------:R-:W3:Y:S02]  /*02e0*/  LDG.E R17, desc[UR12][R6.64+-0x14] ;  /* 0xffffec0c06117981 */ /* 0x000ee4000c1e1900 */
[----:B---3--:R-:W-:-:S05]  /*02f0*/  FADD R17, R10, R17 ;  /* 0x000000110a117221 */ /* 0x008fca0000000000 */
[----:B------:R3:W-:Y:S04]  /*0300*/  STG.E desc[UR12][R8.64+-0x14], R17 ;  /* 0xffffec1108007986 */ /* 0x0007e8000c10190c */
[----:B------:R-:W4:Y:S04]  /*0310*/  LDG.E R10, desc[UR12][R4.64+-0x10] ;  /* 0xfffff00c040a7981 */ /* 0x000f28000c1e1900 */
[----:B0-----:R-:W4:Y:S02]  /*0320*/  LDG.E R11, desc[UR12][R6.64+-0x10] ;  /* 0xfffff00c060b7981 */ /* 0x001f24000c1e1900 */
[----:B----4-:R-:W-:-:S05]  /*0330*/  FADD R11, R10, R11 ;  /* 0x0000000b0a0b7221 */ /* 0x010fca0000000000 */
[----:B------:R0:W-:Y:S04]  /*0340*/  STG.E desc[UR12][R8.64+-0x10], R11 ;  /* 0xfffff00b08007986 */ /* 0x0001e8000c10190c */
[----:B------:R-:W4:Y:S04]  /*0350*/  LDG.E R10, desc[UR12][R4.64+-0xc] ;  /* 0xfffff40c040a7981 */ /* 0x000f28000c1e1900 */
[----:B-1----:R-:W4:Y:S02]  /*0360*/  LDG.E R13, desc[UR12][R6.64+-0xc] ;  /* 0xfffff40c060d7981 */ /* 0x002f24000c1e1900 */
[----:B----4-:R-:W-:-:S05]  /*0370*/  FADD R13, R10, R13 ;  /* 0x0000000d0a0d7221 */ /* 0x010fca0000000000 */
[----:B------:R1:W-:Y:S04]  /*0380*/  STG.E desc[UR12][R8.64+-0xc], R13 ;  /* 0xfffff40d08007986 */ /* 0x0003e8000c10190c */
[----:B------:R-:W4:Y:S04]  /*0390*/  LDG.E R10, desc[UR12][R4.64+-0x8] ;  /* 0xfffff80c040a7981 */ /* 0x000f28000c1e1900 */
[----:B--2---:R-:W4:Y:S02]  /*03a0*/  LDG.E R15, desc[UR12][R6.64+-0x8] ;  /* 0xfffff80c060f7981 */ /* 0x004f24000c1e1900 */
[----:B----4-:R-:W-:-:S05]  /*03b0*/  FADD R15, R10, R15 ;  /* 0x0000000f0a0f7221 */ /* 0x010fca0000000000 */
[----:B------:R2:W-:Y:S04]  /*03c0*/  STG.E desc[UR12][R8.64+-0x8], R15 ;  /* 0xfffff80f08007986 */ /* 0x0005e8000c10190c */
[----:B------:R-:W4:Y:S04]  /*03d0*/  LDG.E R10, desc[UR12][R4.64+-0x4] ;  /* 0xfffffc0c040a7981 */ /* 0x000f28000c1e1900 */
[----:B---3--:R-:W4:Y:S02]  /*03e0*/  LDG.E R17, desc[UR12][R6.64+-0x4] ;  /* 0xfffffc0c06117981 */ /* 0x008f24000c1e1900 */
[----:B----4-:R-:W-:-:S05]  /*03f0*/  FADD R17, R10, R17 ;  /* 0x000000110a117221 */ /* 0x010fca0000000000 */
        /* <DEDUP_REMOVED lines=26> */
[----:B--2---:R-:W4:Y:S01]  /*05a0*/  LDG.E R15, desc[UR12][R6.64+0x18] ;  /* 0x0000180c060f7981 */ /* 0x004f22000c1e1900 */
[----:B------:R-:W-:Y:S01]  /*05b0*/  IADD3 R3, PT, PT, R3, 0x10, RZ ;  /* 0x0000001003037810 */ /* 0x000fe20007ffe0ff */
[----:B----4-:R-:W-:-:S05]  /*05c0*/  FADD R15, R10, R15 ;  /* 0x0000000f0a0f7221 */ /* 0x010fca0000000000 */
[----:B------:R2:W-:Y:S04]  /*05d0*/  STG.E desc[UR12][R8.64+0x18], R15 ;  /* 0x0000180f08007986 */ /* 0x0005e8000c10190c */
[----:B------:R4:W5:Y:S04]  /*05e0*/  LDG.E R10, desc[UR12][R4.64+0x1c] ;  /* 0x00001c0c040a7981 */ /* 0x000968000c1e1900 */
[----:B---3--:R-:W5:Y:S01]  /*05f0*/  LDG.E R17, desc[UR12][R6.64+0x1c] ;  /* 0x00001c0c06117981 */ /* 0x008f62000c1e1900 */
[----:B------:R-:W-:Y:S02]  /*0600*/  ISETP.NE.AND P1, PT, R3, RZ, PT ;  /* 0x000000ff0300720c */ /* 0x000fe40003f25270 */
[----:B0-----:R-:W-:-:S02]  /*0610*/  IADD3 R11, P3, PT, R6, 0x40, RZ ;  /* 0x00000040060b7810 */ /* 0x001fc40007f7e0ff */
[----:B------:R-:W-:-:S03]  /*0620*/  IADD3 R16, P2, PT, R4, 0x40, RZ ;  /* 0x0000004004107810 */ /* 0x000fc60007f5e0ff */
[----:B------:R-:W-:Y:S01]  /*0630*/  IMAD.X R14, RZ, RZ, R7, P3 ;  /* 0x000000ffff0e7224 */ /* 0x000fe200018e0607 */
[----:B----4-:R-:W-:Y:S01]  /*0640*/  IADD3.X R5, PT, PT, RZ, R5, RZ, P2, !PT ;  /* 0x00000005ff057210 */ /* 0x010fe200017fe4ff */
[----:B-----5:R-:W-:Y:S01]  /*0650*/  FADD R17, R10, R17 ;  /* 0x000000110a117221 */ /* 0x020fe20000000000 */
[----:B------:R-:W-:-:S04]  /*0660*/  IADD3 R10, P4, PT, R8, 0x40, RZ ;  /* 0x00000040080a7810 */ /* 0x000fc80007f9e0ff */
[----:B------:R2:W-:Y:S01]  /*0670*/  STG.E desc[UR12][R8.64+0x1c], R17 ;  /* 0x00001c1108007986 */ /* 0x0005e2000c10190c */
[----:B-1----:R-:W-:Y:S01]  /*0680*/  IADD3.X R13, PT, PT, RZ, R9, RZ, P4, !PT ;  /* 0x00000009ff0d7210 */ /* 0x002fe200027fe4ff */
[----:B------:R-:W-:Y:S07]  /*0690*/  @P1 BRA `(.L_x_1) ;  /* 0xfffffff800c81947 */ /* 0x000fee000383ffff */
.L_x_0:
[----:B0-----:R-:W-:Y:S05]  /*06a0*/  @!P0 EXIT ;  /* 0x000000000000894d */ /* 0x001fea0003800000 */
[----:B------:R-:W-:Y:S02]  /*06b0*/  ISETP.GE.U32.AND P0, PT, R12, 0x8, PT ;  /* 0x000000080c00780c */ /* 0x000fe40003f06070 */
[----:B------:R-:W-:-:S04]  /*06c0*/  LOP3.LUT R14, R2, 0x7, RZ, 0xc0, !PT ;  /* 0x00000007020e7812 */ /* 0x000fc800078ec0ff */
[----:B------:R-:W-:-:S07]  /*06d0*/  ISETP.NE.AND P1, PT, R14, RZ, PT ;  /* 0x000000ff0e00720c */ /* 0x000fce0003f25270 */
[----:B------:R-:W-:Y:S06]  /*06e0*/  @!P0 BRA `(.L_x_2) ;  /* 0x00000000009c8947 */ /* 0x000fec0003800000 */
[----:B------:R-:W0:Y:S08]  /*06f0*/  LDC.64 R4, c[0x0][0x380] ;  /* 0x0000e000ff047b82 */ /* 0x000e300000000a00 */
[----:B------:R-:W1:Y:S08]  /*0700*/  LDC.64 R6, c[0x0][0x388] ;  /* 0x0000e200ff067b82 */ /* 0x000e700000000a00 */
[----:B--2---:R-:W2:Y:S01]  /*0710*/  LDC.64 R8, c[0x0][0x390] ;  /* 0x0000e400ff087b82 */ /* 0x004ea20000000a00 */
[----:B0-----:R-:W-:-:S05]  /*0720*/  IMAD.WIDE.U32 R4, R0, 0x4, R4 ;  /* 0x0000000400047825 */ /* 0x001fca00078e0004 */
[----:B------:R-:W3:Y:S01]  /*0730*/  LDG.E R3, desc[UR12][R4.64] ;  /* 0x0000000c04037981 */ /* 0x000ee2000c1e1900 */
[----:B-1----:R-:W-:-:S05]  /*0740*/  IMAD.WIDE.U32 R6, R0, 0x4, R6 ;  /* 0x0000000400067825 */ /* 0x002fca00078e0006 */
[----:B------:R-:W3:Y:S01]  /*0750*/  LDG.E R10, desc[UR12][R6.64] ;  /* 0x0000000c060a7981 */ /* 0x000ee2000c1e1900 */
[----:B--2---:R-:W-:-:S04]  /*0760*/  IMAD.WIDE.U32 R8, R0, 0x4, R8 ;  /* 0x0000000400087825 */ /* 0x004fc800078e0008 */
[----:B---3--:R-:W-:-:S05]  /*0770*/  FADD R3, R3, R10 ;  /* 0x0000000a03037221 */ /* 0x008fca0000000000 */
        /* <DEDUP_REMOVED lines=13> */
[----:B0-----:R-:W4:Y:S04]  /*0850*/  LDG.E R3, desc[UR12][R4.64+0x10] ;  /* 0x0000100c04037981 */ /* 0x001f28000c1e1900 */
[----:B------:R-:W4:Y:S02]  /*0860*/  LDG.E R10, desc[UR12][R6.64+0x10] ;  /* 0x0000100c060a7981 */ /* 0x000f24000c1e1900 */
        /* <DEDUP_REMOVED lines=10> */
[----:B------:R-:W2:Y:S04]  /*0910*/  LDG.E R10, desc[UR12][R4.64+0x1c] ;  /* 0x00001c0c040a7981 */ /* 0x000ea8000c1e1900 */
[----:B---3--:R-:W2:Y:S01]  /*0920*/  LDG.E R15, desc[UR12][R6.64+0x1c] ;  /* 0x00001c0c060f7981 */ /* 0x008ea2000c1e1900 */
[----:B------:R-:W-:Y:S01]  /*0930*/  IADD3 R0, PT, PT, R0, 0x8, RZ ;  /* 0x0000000800007810 */ /* 0x000fe20007ffe0ff */
[----:B--2---:R-:W-:-:S05]  /*0940*/  FADD R15, R10, R15 ;  /* 0x0000000f0a0f7221 */ /* 0x004fca0000000000 */
[----:B------:R0:W-:Y:S02]  /*0950*/  STG.E desc[UR12][R8.64+0x1c], R15 ;  /* 0x00001c0f08007986 */ /* 0x0001e4000c10190c */
.L_x_2:
[----:B------:R-:W-:Y:S05]  /*0960*/  @!P1 EXIT ;  /* 0x000000000000994d */ /* 0x000fea0003800000 */
[----:B------:R-:W-:Y:S02]  /*0970*/  ISETP.GE.U32.AND P0, PT, R14, 0x4, PT ;  /* 0x000000040e00780c */ /* 0x000fe40003f06070 */
[----:B------:R-:W-:-:S04]  /*0980*/  LOP3.LUT R2, R2, 0x3, RZ, 0xc0, !PT ;  /* 0x0000000302027812 */ /* 0x000fc800078ec0ff */
[----:B------:R-:W-:-:S07]  /*0990*/  ISETP.NE.AND P1, PT, R2, RZ, PT ;  /* 0x000000ff0200720c */ /* 0x000fce0003f25270 */
[----:B------:R-:W-:Y:S06]  /*09a0*/  @!P0 BRA `(.L_x_3) ;  /* 0x00000000005c8947 */ /* 0x000fec0003800000 */
[----:B------:R-:W1:Y:S08]  /*09b0*/  LDC.64 R4, c[0x0][0x380] ;  /* 0x0000e000ff047b82 */ /* 0x000e700000000a00 */
[----:B------:R-:W3:Y:S08]  /*09c0*/  LDC.64 R6, c[0x0][0x388] ;  /* 0x0000e200ff067b82 */ /* 0x000ef00000000a00 */
[----:B0-2---:R-:W0:Y:S01]  /*09d0*/  LDC.64 R8, c[0x0][0x390] ;  /* 0x0000e400ff087b82 */ /* 0x005e220000000a00 */
[----:B-1----:R-:W-:-:S05]  /*09e0*/  IMAD.WIDE.U32 R4, R0, 0x4, R4 ;  /* 0x0000000400047825 */ /* 0x002fca00078e0004 */
[----:B------:R-:W2:Y:S01]  /*09f0*/  LDG.E R3, desc[UR12][R4.64] ;  /* 0x0000000c04037981 */ /* 0x000ea2000c1e1900 */
[----:B---3--:R-:W-:-:S05]  /*0a00*/  IMAD.WIDE.U32 R6, R0, 0x4, R6 ;  /* 0x0000000400067825 */ /* 0x008fca00078e0006 */
[----:B------:R-:W2:Y:S01]  /*0a10*/  LDG.E R10, desc[UR12][R6.64] ;  /* 0x0000000c060a7981 */ /* 0x000ea2000c1e1900 */
[----:B0-----:R-:W-:-:S04]  /*0a20*/  IMAD.WIDE.U32 R8, R0, 0x4, R8 ;  /* 0x0000000400087825 */ /* 0x001fc800078e0008 */
[----:B--2---:R-:W-:-:S05]  /*0a30*/  FADD R3, R3, R10 ;  /* 0x0000000a03037221 */ /* 0x004fca0000000000 */
        /* <DEDUP_REMOVED lines=9> */
[----:B------:R-:W2:Y:S04]  /*0ad0*/  LDG.E R10, desc[UR12][R4.64+0xc] ;  /* 0x00000c0c040a7981 */ /* 0x000ea8000c1e1900 */
[----:B------:R-:W2:Y:S01]  /*0ae0*/  LDG.E R15, desc[UR12][R6.64+0xc] ;  /* 0x00000c0c060f7981 */ /* 0x000ea2000c1e1900 */
[----:B------:R-:W-:Y:S01]  /*0af0*/  IADD3 R0, PT, PT, R0, 0x4, RZ ;  /* 0x0000000400007810 */ /* 0x000fe20007ffe0ff */
[----:B--2---:R-:W-:-:S05]  /*0b00*/  FADD R15, R10, R15 ;  /* 0x0000000f0a0f7221 */ /* 0x004fca0000000000 */
[----:B------:R1:W-:Y:S02]  /*0b10*/  STG.E desc[UR12][R8.64+0xc], R15 ;  /* 0x00000c0f08007986 */ /* 0x0003e4000c10190c */
.L_x_3:
[----:B------:R-:W-:Y:S05]  /*0b20*/  @!P1 EXIT ;  /* 0x000000000000994d */ /* 0x000fea0003800000 */
[----:B------:R-:W3:Y:S08]  /*0b30*/  LDC.64 R4, c[0x0][0x390] ;  /* 0x0000e400ff047b82 */ /* 0x000ef00000000a00 */
[----:B------:R-:W4:Y:S08]  /*0b40*/  LDC.64 R6, c[0x0][0x388] ;  /* 0x0000e200ff067b82 */ /* 0x000f300000000a00 */
[----:B012---:R-:W0:Y:S01]  /*0b50*/  LDC.64 R8, c[0x0][0x380] ;  /* 0x0000e000ff087b82 */ /* 0x007e220000000a00 */
[----:B---3--:R-:W-:-:S04]  /*0b60*/  IMAD.WIDE.U32 R4, R0, 0x4, R4 ;  /* 0x0000000400047825 */ /* 0x008fc800078e0004 */
[----:B------:R-:W-:Y:S01]  /*0b70*/  IMAD.MOV.U32 R10, RZ, RZ, R4 ;  /* 0x000000ffff0a7224 */ /* 0x000fe200078e0004 */
[----:B------:R-:W-:Y:S01]  /*0b80*/  MOV R13, R5 ;  /* 0x00000005000d7202 */ /* 0x000fe20000000f00 */
[----:B----4-:R-:W-:-:S05]  /*0b90*/  IMAD.WIDE.U32 R6, R0, 0x4, R6 ;  /* 0x0000000400067825 */ /* 0x010fca00078e0006 */
[----:B------:R-:W-:Y:S01]  /*0ba0*/  MOV R11, R7 ;  /* 0x00000007000b7202 */ /* 0x000fe20000000f00 */
[----:B0-----:R-:W-:Y:S01]  /*0bb0*/  IMAD.WIDE.U32 R8, R0, 0x4, R8 ;  /* 0x0000000400087825 */ /* 0x001fe200078e0008 */
[----:B------:R-:W-:-:S07]  /*0bc0*/  IADD3 R0, PT, PT, -R2, RZ, RZ ;  /* 0x000000ff02007210 */ /* 0x000fce0007ffe1ff */
.L_x_4:
[----:B0-----:R-:W-:Y:S01]  /*0bd0*/  IMAD.MOV.U32 R2, RZ, RZ, R8 ;  /* 0x000000ffff027224 */ /* 0x001fe200078e0008 */
[----:B------:R-:W-:Y:S02]  /*0be0*/  MOV R5, R11 ;  /* 0x0000000b00057202 */ /* 0x000fe40000000f00 */
[----:B------:R-:W-:Y:S02]  /*0bf0*/  MOV R3, R9 ;  /* 0x0000000900037202 */ /* 0x000fe40000000f00 */
[----:B------:R-:W-:-:S03]  /*0c00*/  MOV R4, R6 ;  /* 0x0000000600047202 */ /* 0x000fc60000000f00 */
[----:B------:R0:W2:Y:S04]  /*0c10*/  LDG.E R2, desc[UR12][R2.64] ;  /* 0x0000000c02027981 */ /* 0x0000a8000c1e1900 */
[----:B------:R-:W2:Y:S01]  /*0c20*/  LDG.E R5, desc[UR12][R4.64] ;  /* 0x0000000c04057981 */ /* 0x000ea2000c1e1900 */
[----:B------:R-:W-:Y:S02]  /*0c30*/  IADD3 R0, PT, PT, R0, 0x1, RZ ;  /* 0x0000000100007810 */ /* 0x000fe40007ffe0ff */
[----:B------:R-:W-:Y:S02]  /*0c40*/  IADD3 R6, P2, PT, R6, 0x4, RZ ;  /* 0x0000000406067810 */ /* 0x000fe40007f5e0ff */
[----:B------:R-:W-:Y:S01]  /*0c50*/  ISETP.NE.AND P0, PT, R0, RZ, PT ;  /* 0x000000ff0000720c */ /* 0x000fe20003f05270 */
[----:B0-----:R-:W-:Y:S01]  /*0c60*/  IMAD.MOV.U32 R3, RZ, RZ, R13 ;  /* 0x000000ffff037224 */ /* 0x001fe200078e000d */
[----:B------:R-:W-:-:S02]  /*0c70*/  IADD3 R8, P3, PT, R8, 0x4, RZ ;  /* 0x0000000408087810 */ /* 0x000fc40007f7e0ff */
[----:B------:R-:W-:Y:S02]  /*0c80*/  IADD3.X R11, PT, PT, RZ, R11, RZ, P2, !PT ;  /* 0x0000000bff0b7210 */ /* 0x000fe400017fe4ff */
[----:B------:R-:W-:Y:S01]  /*0c90*/  IADD3.X R9, PT, PT, RZ, R9, RZ, P3, !PT ;  /* 0x00000009ff097210 */ /* 0x000fe20001ffe4ff */
[----:B--2---:R-:W-:Y:S01]  /*0ca0*/  FADD R7, R2, R5 ;  /* 0x0000000502077221 */ /* 0x004fe20000000000 */
[----:B------:R-:W-:Y:S02]  /*0cb0*/  MOV R2, R10 ;  /* 0x0000000a00027202 */ /* 0x000fe40000000f00 */
[----:B------:R-:W-:-:S03]  /*0cc0*/  IADD3 R10, P1, PT, R10, 0x4, RZ ;  /* 0x000000040a0a7810 */ /* 0x000fc60007f3e0ff */
[----:B------:R0:W-:Y:S01]  /*0cd0*/  STG.E desc[UR12][R2.64], R7 ;  /* 0x0000000702007986 */ /* 0x0001e2000c10190c */
[----:B------:R-:W-:Y:S01]  /*0ce0*/  IADD3.X R13, PT, PT, RZ, R13, RZ, P1, !PT ;  /* 0x0000000dff0d7210 */ /* 0x000fe20000ffe4ff */
[----:B------:R-:W-:Y:S08]  /*0cf0*/  @P0 BRA `(.L_x_4) ;  /* 0xfffffffc00b40947 */ /* 0x000ff0000383ffff */
[----:B------:R-:W-:Y:S05]  /*0d00*/  EXIT ;  /* 0x000000000000794d */ /* 0x000fea0003800000 */
.L_x_5:
[----:B------:R-:W-:-:S00]  /*0d10*/  BRA `(.L_x_5) ;  /* 0xfffffffc00fc7947 */ /* 0x000fc0000383ffff */
[----:B------:R-:W-:-:S00]  /*0d20*/  NOP ;  /* 0x0000000000007918 */ /* 0x000fc00000000000 */
        /* <DEDUP_REMOVED lines=13> */
.L_x_6:


//--------------------- .nv.shared.reserved.0     --------------------------
	.section	.nv.shared.reserved.0,"aw",@nobits
	.weak		__nv_reservedSMEM_offset_0_alias
	.size		__nv_reservedSMEM_offset_0_alias, 0, 64
	.other		__nv_reservedSMEM_offset_0_alias,@"STO_CUDA_RESERVED_SHARED STV_DEFAULT"
__nv_reservedSMEM_offset_0_alias:
	.zero		0
	.zero		64


//--------------------- .nv.constant0._Z9vectorAddPKfS0_Pfi --------------------------
	.section	.nv.constant0._Z9vectorAddPKfS0_Pfi,"a",@progbits
	.sectionflags	@""
	.align	4
.nv.constant0._Z9vectorAddPKfS0_Pfi:
	.zero		924


//--------------------- SYMBOLS --------------------------

	.type		.nv.reservedSmem.offset0,@object
	.size		.nv.reservedSmem.offset0,0x4
